//
// Generated by NVIDIA NVVM Compiler
//
// Compiler Build ID: CL-36424714
// Cuda compilation tools, release 13.0, V13.0.88
// Based on NVVM 20.0.0
//

.version 9.0
.target sm_100
.address_size 64

	// .globl	_Z12searchKernelPKhiS0_Pb

.visible .entry _Z12searchKernelPKhiS0_Pb(
	.param .u64 .ptr .align 1 _Z12searchKernelPKhiS0_Pb_param_0,
	.param .u32 _Z12searchKernelPKhiS0_Pb_param_1,
	.param .u64 .ptr .align 1 _Z12searchKernelPKhiS0_Pb_param_2,
	.param .u64 .ptr .align 1 _Z12searchKernelPKhiS0_Pb_param_3
)
{
	.reg .pred 	%p<34>;
	.reg .b16 	%rs<66>;
	.reg .b32 	%r<7>;
	.reg .b64 	%rd<9>;

	ld.param.u64 	%rd3, [_Z12searchKernelPKhiS0_Pb_param_0];
	ld.param.u32 	%r2, [_Z12searchKernelPKhiS0_Pb_param_1];
	ld.param.u64 	%rd5, [_Z12searchKernelPKhiS0_Pb_param_2];
	ld.param.u64 	%rd4, [_Z12searchKernelPKhiS0_Pb_param_3];
	cvta.to.global.u64 	%rd1, %rd5;
	mov.u32 	%r3, %ctaid.x;
	mov.u32 	%r4, %ntid.x;
	mov.u32 	%r5, %tid.x;
	mad.lo.s32 	%r1, %r3, %r4, %r5;
	setp.ge.s32 	%p1, %r1, %r2;
	@%p1 bra 	$L__BB0_34;
	cvta.to.global.u64 	%rd6, %rd3;
	shl.b32 	%r6, %r1, 5;
	cvt.s64.s32 	%rd7, %r6;
	add.s64 	%rd2, %rd6, %rd7;
	ld.global.u8 	%rs1, [%rd2];
	ld.global.u8 	%rs2, [%rd1];
	setp.ne.s16 	%p2, %rs1, %rs2;
	@%p2 bra 	$L__BB0_34;
	ld.global.u8 	%rs3, [%rd2+1];
	ld.global.u8 	%rs4, [%rd1+1];
	setp.ne.s16 	%p3, %rs3, %rs4;
	@%p3 bra 	$L__BB0_34;
	ld.global.u8 	%rs5, [%rd2+2];
	ld.global.u8 	%rs6, [%rd1+2];
	setp.ne.s16 	%p4, %rs5, %rs6;
	@%p4 bra 	$L__BB0_34;
	ld.global.u8 	%rs7, [%rd2+3];
	ld.global.u8 	%rs8, [%rd1+3];
	setp.ne.s16 	%p5, %rs7, %rs8;
	@%p5 bra 	$L__BB0_34;
	ld.global.u8 	%rs9, [%rd2+4];
	ld.global.u8 	%rs10, [%rd1+4];
	setp.ne.s16 	%p6, %rs9, %rs10;
	@%p6 bra 	$L__BB0_34;
	ld.global.u8 	%rs11, [%rd2+5];
	ld.global.u8 	%rs12, [%rd1+5];
	setp.ne.s16 	%p7, %rs11, %rs12;
	@%p7 bra 	$L__BB0_34;
	ld.global.u8 	%rs13, [%rd2+6];
	ld.global.u8 	%rs14, [%rd1+6];
	setp.ne.s16 	%p8, %rs13, %rs14;
	@%p8 bra 	$L__BB0_34;
	ld.global.u8 	%rs15, [%rd2+7];
	ld.global.u8 	%rs16, [%rd1+7];
	setp.ne.s16 	%p9, %rs15, %rs16;
	@%p9 bra 	$L__BB0_34;
	ld.global.u8 	%rs17, [%rd2+8];
	ld.global.u8 	%rs18, [%rd1+8];
	setp.ne.s16 	%p10, %rs17, %rs18;
	@%p10 bra 	$L__BB0_34;
	ld.global.u8 	%rs19, [%rd2+9];
	ld.global.u8 	%rs20, [%rd1+9];
	setp.ne.s16 	%p11, %rs19, %rs20;
	@%p11 bra 	$L__BB0_34;
	ld.global.u8 	%rs21, [%rd2+10];
	ld.global.u8 	%rs22, [%rd1+10];
	setp.ne.s16 	%p12, %rs21, %rs22;
	@%p12 bra 	$L__BB0_34;
	ld.global.u8 	%rs23, [%rd2+11];
	ld.global.u8 	%rs24, [%rd1+11];
	setp.ne.s16 	%p13, %rs23, %rs24;
	@%p13 bra 	$L__BB0_34;
	ld.global.u8 	%rs25, [%rd2+12];
	ld.global.u8 	%rs26, [%rd1+12];
	setp.ne.s16 	%p14, %rs25, %rs26;
	@%p14 bra 	$L__BB0_34;
	ld.global.u8 	%rs27, [%rd2+13];
	ld.global.u8 	%rs28, [%rd1+13];
	setp.ne.s16 	%p15, %rs27, %rs28;
	@%p15 bra 	$L__BB0_34;
	ld.global.u8 	%rs29, [%rd2+14];
	ld.global.u8 	%rs30, [%rd1+14];
	setp.ne.s16 	%p16, %rs29, %rs30;
	@%p16 bra 	$L__BB0_34;
	ld.global.u8 	%rs31, [%rd2+15];
	ld.global.u8 	%rs32, [%rd1+15];
	setp.ne.s16 	%p17, %rs31, %rs32;
	@%p17 bra 	$L__BB0_34;
	ld.global.u8 	%rs33, [%rd2+16];
	ld.global.u8 	%rs34, [%rd1+16];
	setp.ne.s16 	%p18, %rs33, %rs34;
	@%p18 bra 	$L__BB0_34;
	ld.global.u8 	%rs35, [%rd2+17];
	ld.global.u8 	%rs36, [%rd1+17];
	setp.ne.s16 	%p19, %rs35, %rs36;
	@%p19 bra 	$L__BB0_34;
	ld.global.u8 	%rs37, [%rd2+18];
	ld.global.u8 	%rs38, [%rd1+18];
	setp.ne.s16 	%p20, %rs37, %rs38;
	@%p20 bra 	$L__BB0_34;
	ld.global.u8 	%rs39, [%rd2+19];
	ld.global.u8 	%rs40, [%rd1+19];
	setp.ne.s16 	%p21, %rs39, %rs40;
	@%p21 bra 	$L__BB0_34;
	ld.global.u8 	%rs41, [%rd2+20];
	ld.global.u8 	%rs42, [%rd1+20];
	setp.ne.s16 	%p22, %rs41, %rs42;
	@%p22 bra 	$L__BB0_34;
	ld.global.u8 	%rs43, [%rd2+21];
	ld.global.u8 	%rs44, [%rd1+21];
	setp.ne.s16 	%p23, %rs43, %rs44;
	@%p23 bra 	$L__BB0_34;
	ld.global.u8 	%rs45, [%rd2+22];
	ld.global.u8 	%rs46, [%rd1+22];
	setp.ne.s16 	%p24, %rs45, %rs46;
	@%p24 bra 	$L__BB0_34;
	ld.global.u8 	%rs47, [%rd2+23];
	ld.global.u8 	%rs48, [%rd1+23];
	setp.ne.s16 	%p25, %rs47, %rs48;
	@%p25 bra 	$L__BB0_34;
	ld.global.u8 	%rs49, [%rd2+24];
	ld.global.u8 	%rs50, [%rd1+24];
	setp.ne.s16 	%p26, %rs49, %rs50;
	@%p26 bra 	$L__BB0_34;
	ld.global.u8 	%rs51, [%rd2+25];
	ld.global.u8 	%rs52, [%rd1+25];
	setp.ne.s16 	%p27, %rs51, %rs52;
	@%p27 bra 	$L__BB0_34;
	ld.global.u8 	%rs53, [%rd2+26];
	ld.global.u8 	%rs54, [%rd1+26];
	setp.ne.s16 	%p28, %rs53, %rs54;
	@%p28 bra 	$L__BB0_34;
	ld.global.u8 	%rs55, [%rd2+27];
	ld.global.u8 	%rs56, [%rd1+27];
	setp.ne.s16 	%p29, %rs55, %rs56;
	@%p29 bra 	$L__BB0_34;
	ld.global.u8 	%rs57, [%rd2+28];
	ld.global.u8 	%rs58, [%rd1+28];
	setp.ne.s16 	%p30, %rs57, %rs58;
	@%p30 bra 	$L__BB0_34;
	ld.global.u8 	%rs59, [%rd2+29];
	ld.global.u8 	%rs60, [%rd1+29];
	setp.ne.s16 	%p31, %rs59, %rs60;
	@%p31 bra 	$L__BB0_34;
	ld.global.u8 	%rs61, [%rd2+30];
	ld.global.u8 	%rs62, [%rd1+30];
	setp.ne.s16 	%p32, %rs61, %rs62;
	@%p32 bra 	$L__BB0_34;
	ld.global.u8 	%rs63, [%rd2+31];
	ld.global.u8 	%rs64, [%rd1+31];
	setp.ne.s16 	%p33, %rs63, %rs64;
	@%p33 bra 	$L__BB0_34;
	cvta.to.global.u64 	%rd8, %rd4;
	mov.b16 	%rs65, 1;
	st.global.u8 	[%rd8], %rs65;
$L__BB0_34:
	ret;

}


// ===== COMPILED SASS (sm_100) =====

	.target	sm_100

	.elftype	@"ET_EXEC"


//--------------------- .note.nv.tkinfo           --------------------------
	.section	.note.nv.tkinfo,"",@"SHT_NOTE"
	.sectionflags	@"SHF_NOTE_NV_TKINFO"
	.tkinfo
        /*0018*/ 	.word	0x00000002
        /*0030*/ 	.string	""
        /*0030*/ 	.string	"ptxas"
        /*0030*/ 	.string	"Cuda compilation tools, release 13.0, V13.0.88"
        /*0030*/ 	.string	"Build cuda_13.0.r13.0/compiler.36424714_0"
        /*0030*/ 	.string	"-arch sm_100 -m 64 "



//--------------------- .note.nv.cuinfo           --------------------------
	.section	.note.nv.cuinfo,"",@"SHT_NOTE"
	.sectionflags	@"SHF_NOTE_NV_CUINFO"
        /*0018*/ 	.short	0x0002
        /*001a*/ 	.short	0x0064
        /*001c*/ 	.short	0x0082
	.zero		2


//--------------------- .nv.info                  --------------------------
	.section	.nv.info,"",@"SHT_CUDA_INFO"
	.align	4


	//----- nvinfo : EIATTR_REGCOUNT
	.align		4
        /*0000*/ 	.byte	0x04, 0x2f
        /*0002*/ 	.short	(.L_1 - .L_0)
	.align		4
.L_0:
        /*0004*/ 	.word	index@(_Z12searchKernelPKhiS0_Pb)
        /*0008*/ 	.word	0x0000000a


	//----- nvinfo : EIATTR_FRAME_SIZE
	.align		4
.L_1:
        /*000c*/ 	.byte	0x04, 0x11
        /*000e*/ 	.short	(.L_3 - .L_2)
	.align		4
.L_2:
        /*0010*/ 	.word	index@(_Z12searchKernelPKhiS0_Pb)
        /*0014*/ 	.word	0x00000000


	//----- nvinfo : EIATTR_MIN_STACK_SIZE
	.align		4
.L_3:
        /*0018*/ 	.byte	0x04, 0x12
        /*001a*/ 	.short	(.L_5 - .L_4)
	.align		4
.L_4:
        /*001c*/ 	.word	index@(_Z12searchKernelPKhiS0_Pb)
        /*0020*/ 	.word	0x00000000
.L_5:


//--------------------- .nv.compat                --------------------------
	.section	.nv.compat,"",@"SHT_CUDA_COMPAT_INFO"
	.align	4
        /*0000*/ 	.byte	0x02, 0x09, 0x00, 0x00, 0x02, 0x02, 0x01, 0x00, 0x02, 0x05, 0x05, 0x00, 0x03, 0x07, 0x01, 0x01
        /*0010*/ 	.byte	0x02, 0x03, 0x00, 0x00, 0x02, 0x06, 0x01, 0x00, 0x04, 0x0b, 0x08, 0x00, 0x09, 0x00, 0x00, 0x00
        /*0020*/ 	.byte	0x00, 0x00, 0x00, 0x00


//--------------------- .nv.info._Z12searchKernelPKhiS0_Pb --------------------------
	.section	.nv.info._Z12searchKernelPKhiS0_Pb,"",@"SHT_CUDA_INFO"
	.sectionflags	@""
	.align	4


	//----- nvinfo : EIATTR_CUDA_API_VERSION
	.align		4
        /*0000*/ 	.byte	0x04, 0x37
        /*0002*/ 	.short	(.L_7 - .L_6)
.L_6:
        /*0004*/ 	.word	0x00000082


	//----- nvinfo : EIATTR_KPARAM_INFO
	.align		4
.L_7:
        /*0008*/ 	.byte	0x04, 0x17
        /*000a*/ 	.short	(.L_9 - .L_8)
.L_8:
        /*000c*/ 	.word	0x00000000
        /*0010*/ 	.short	0x0003
        /*0012*/ 	.short	0x0018
        /*0014*/ 	.byte	0x00, 0xf5, 0x21, 0x00


	//----- nvinfo : EIATTR_KPARAM_INFO
	.align		4
.L_9:
        /*0018*/ 	.byte	0x04, 0x17
        /*001a*/ 	.short	(.L_11 - .L_10)
.L_10:
        /*001c*/ 	.word	0x00000000
        /*0020*/ 	.short	0x0002
        /*0022*/ 	.short	0x0010
        /*0024*/ 	.byte	0x00, 0xf5, 0x21, 0x00


	//----- nvinfo : EIATTR_KPARAM_INFO
	.align		4
.L_11:
        /*0028*/ 	.byte	0x04, 0x17
        /*002a*/ 	.short	(.L_13 - .L_12)
.L_12:
        /*002c*/ 	.word	0x00000000
        /*0030*/ 	.short	0x0001
        /*0032*/ 	.short	0x0008
        /*0034*/ 	.byte	0x00, 0xf0, 0x11, 0x00


	//----- nvinfo : EIATTR_KPARAM_INFO
	.align		4
.L_13:
        /*0038*/ 	.byte	0x04, 0x17
        /*003a*/ 	.short	(.L_15 - .L_14)
.L_14:
        /*003c*/ 	.word	0x00000000
        /*0040*/ 	.short	0x0000
        /*0042*/ 	.short	0x0000
        /*0044*/ 	.byte	0x00, 0xf5, 0x21, 0x00


	//----- nvinfo : EIATTR_SPARSE_MMA_MASK
	.align		4
.L_15:
        /*0048*/ 	.byte	0x03, 0x50
        /*004a*/ 	.short	0x0000


	//----- nvinfo : EIATTR_MAXREG_COUNT
	.align		4
        /*004c*/ 	.byte	0x03, 0x1b
        /*004e*/ 	.short	0x00ff


	//----- nvinfo : EIATTR_MERCURY_ISA_VERSION
	.align		4
        /*0050*/ 	.byte	0x03, 0x5f
        /*0052*/ 	.short	0x0101


	//----- nvinfo : EIATTR_VRC_CTA_INIT_COUNT
	.align		4
        /*0054*/ 	.byte	0x02, 0x4a
	.zero		1
	.zero		1


	//----- nvinfo : EIATTR_EXIT_INSTR_OFFSETS
	.align		4
        /*0058*/ 	.byte	0x04, 0x1c
        /*005a*/ 	.short	(.L_17 - .L_16)


	//   ....[0]....
.L_16:
        /*005c*/ 	.word	0x00000070


	//   ....[1]....
        /*0060*/ 	.word	0x00000110


	//   ....[2]....
        /*0064*/ 	.word	0x00000150


	//   ....[3]....
        /*0068*/ 	.word	0x00000190


	//   ....[4]....
        /*006c*/ 	.word	0x000001d0


	//   ....[5]....
        /*0070*/ 	.word	0x00000210


	//   ....[6]....
        /*0074*/ 	.word	0x00000250


	//   ....[7]....
        /*0078*/ 	.word	0x00000290


	//   ....[8]....
        /*007c*/ 	.word	0x000002d0


	//   ....[9]....
        /*0080*/ 	.word	0x00000310


	//   ....[10]....
        /*0084*/ 	.word	0x00000350


	//   ....[11]....
        /*0088*/ 	.word	0x00000390


	//   ....[12]....
        /*008c*/ 	.word	0x000003d0


	//   ....[13]....
        /*0090*/ 	.word	0x00000410


	//   ....[14]....
        /*0094*/ 	.word	0x00000450


	//   ....[15]....
        /*0098*/ 	.word	0x00000490


	//   ....[16]....
        /*009c*/ 	.word	0x000004d0


	//   ....[17]....
        /*00a0*/ 	.word	0x00000510


	//   ....[18]....
        /*00a4*/ 	.word	0x00000550


	//   ....[19]....
        /*00a8*/ 	.word	0x00000590


	//   ....[20]....
        /*00ac*/ 	.word	0x000005d0


	//   ....[21]....
        /*00b0*/ 	.word	0x00000610


	//   ....[22]....
        /*00b4*/ 	.word	0x00000650


	//   ....[23]....
        /*00b8*/ 	.word	0x00000690


	//   ....[24]....
        /*00bc*/ 	.word	0x000006d0


	//   ....[25]....
        /*00c0*/ 	.word	0x00000710


	//   ....[26]....
        /*00c4*/ 	.word	0x00000750


	//   ....[27]....
        /*00c8*/ 	.word	0x00000790


	//   ....[28]....
        /*00cc*/ 	.word	0x000007d0


	//   ....[29]....
        /*00d0*/ 	.word	0x00000810


	//   ....[30]....
        /*00d4*/ 	.word	0x00000850


	//   ....[31]....
        /*00d8*/ 	.word	0x00000890


	//   ....[32]....
        /*00dc*/ 	.word	0x000008d0


	//   ....[33]....
        /*00e0*/ 	.word	0x00000910


	//----- nvinfo : EIATTR_CBANK_PARAM_SIZE
	.align		4
.L_17:
        /*00e4*/ 	.byte	0x03, 0x19
        /*00e6*/ 	.short	0x0020


	//----- nvinfo : EIATTR_PARAM_CBANK
	.align		4
        /*00e8*/ 	.byte	0x04, 0x0a
        /*00ea*/ 	.short	(.L_19 - .L_18)
	.align		4
.L_18:
        /*00ec*/ 	.word	index@(.nv.constant0._Z12searchKernelPKhiS0_Pb)
        /*00f0*/ 	.short	0x0380
        /*00f2*/ 	.short	0x0020


	//----- nvinfo : EIATTR_SW_WAR
	.align		4
.L_19:
        /*00f4*/ 	.byte	0x04, 0x36
        /*00f6*/ 	.short	(.L_21 - .L_20)
.L_20:
        /*00f8*/ 	.word	0x00000008
.L_21:


//--------------------- .nv.callgraph             --------------------------
	.section	.nv.callgraph,"",@"SHT_CUDA_CALLGRAPH"
	.align	4
	.sectionentsize	8
	.align		4
        /*0000*/ 	.word	0x00000000
	.align		4
        /*0004*/ 	.word	0xffffffff
	.align		4
        /*0008*/ 	.word	0x00000000
	.align		4
        /*000c*/ 	.word	0xfffffffe
	.align		4
        /*0010*/ 	.word	0x00000000
	.align		4
        /*0014*/ 	.word	0xfffffffd
	.align		4
        /*0018*/ 	.word	0x00000000
	.align		4
        /*001c*/ 	.word	0xfffffffc


//--------------------- .text._Z12searchKernelPKhiS0_Pb --------------------------
	.section	.text._Z12searchKernelPKhiS0_Pb,"ax",@progbits
	.align	128
        .global         _Z12searchKernelPKhiS0_Pb
        .type           _Z12searchKernelPKhiS0_Pb,@function
        .size           _Z12searchKernelPKhiS0_Pb,(.L_x_1 - _Z12searchKernelPKhiS0_Pb)
        .other          _Z12searchKernelPKhiS0_Pb,@"STO_CUDA_ENTRY STV_DEFAULT"
_Z12searchKernelPKhiS0_Pb:
.text._Z12searchKernelPKhiS0_Pb:
[----:B------:R-:W-:Y:S01]  /*0000*/  LDC R1, c[0x0][0x37c] ;  /* 0x0000df00ff017b82 */ /* 0x000fe20000000800 */
[----:B------:R-:W0:Y:S07]  /*0010*/  S2R R3, SR_TID.X ;  /* 0x0000000000037919 */ /* 0x000e2e0000002100 */
[----:B------:R-:W0:Y:S01]  /*0020*/  S2UR UR4, SR_CTAID.X ;  /* 0x00000000000479c3 */ /* 0x000e220000002500 */
[----:B------:R-:W1:Y:S07]  /*0030*/  LDCU UR5, c[0x0][0x388] ;  /* 0x00007100ff0577ac */ /* 0x000e6e0008000800 */
[----:B------:R-:W0:Y:S02]  /*0040*/  LDC R0, c[0x0][0x360] ;  /* 0x0000d800ff007b82 */ /* 0x000e240000000800 */
[----:B0-----:R-:W-:-:S05]  /*0050*/  IMAD R0, R0, UR4, R3 ;  /* 0x0000000400007c24 */ /* 0x001fca000f8e0203 */
[----:B-1----:R-:W-:-:S13]  /*0060*/  ISETP.GE.AND P0, PT, R0, UR5, PT ;  /* 0x0000000500007c0c */ /* 0x002fda000bf06270 */
[----:B------:R-:W-:Y:S05]  /*0070*/  @P0 EXIT ;  /* 0x000000000000094d */ /* 0x000fea0003800000 */
[----:B------:R-:W0:Y:S01]  /*0080*/  LDCU.64 UR6, c[0x0][0x380] ;  /* 0x00007000ff0677ac */ /* 0x000e220008000a00 */
[----:B------:R-:W1:Y:S01]  /*0090*/  LDC.64 R2, c[0x0][0x390] ;  /* 0x0000e400ff027b82 */ /* 0x000e620000000a00 */
[----:B------:R-:W-:Y:S01]  /*00a0*/  IMAD.SHL.U32 R0, R0, 0x20, RZ ;  /* 0x0000002000007824 */ /* 0x000fe200078e00ff */
[----:B------:R-:W1:Y:S04]  /*00b0*/  LDCU.64 UR4, c[0x0][0x358] ;  /* 0x00006b00ff0477ac */ /* 0x000e680008000a00 */
[----:B0-----:R-:W-:-:S04]  /*00c0*/  IADD3 R4, P0, PT, R0, UR6, RZ ;  /* 0x0000000600047c10 */ /* 0x001fc8000ff1e0ff */
[----:B------:R-:W-:Y:S01]  /*00d0*/  LEA.HI.X.SX32 R5, R0, UR7, 0x1, P0 ;  /* 0x0000000700057c11 */ /* 0x000fe200080f0eff */
[----:B-1----:R-:W2:Y:S04]  /*00e0*/  LDG.E.U8 R7, desc[UR4][R2.64] ;  /* 0x0000000402077981 */ /* 0x002ea8000c1e1100 */
[----:B------:R-:W2:Y:S02]  /*00f0*/  LDG.E.U8 R0, desc[UR4][R4.64] ;  /* 0x0000000404007981 */ /* 0x000ea4000c1e1100 */
[----:B--2---:R-:W-:-:S13]  /*0100*/  ISETP.NE.AND P0, PT, R0, R7, PT ;  /* 0x000000070000720c */ /* 0x004fda0003f05270 */
[----:B------:R-:W-:Y:S05]  /*0110*/  @P0 EXIT ;  /* 0x000000000000094d */ /* 0x000fea0003800000 */
[----:B------:R-:W2:Y:S04]  /*0120*/  LDG.E.U8 R0, desc[UR4][R4.64+0x1] ;  /* 0x0000010404007981 */ /* 0x000ea8000c1e1100 */
        /* <DEDUP_REMOVED lines=123> */
[----:B------:R-:W0:Y:S01]  /*08e0*/  LDC.64 R2, c[0x0][0x398] ;  /* 0x0000e600ff027b82 */ /* 0x000e220000000a00 */
[----:B------:R-:W-:-:S05]  /*08f0*/  IMAD.MOV.U32 R0, RZ, RZ, 0x1 ;  /* 0x00000001ff007424 */ /* 0x000fca00078e00ff */
[----:B0-----:R-:W-:Y:S01]  /*0900*/  STG.E.U8 desc[UR4][R2.64], R0 ;  /* 0x0000000002007986 */ /* 0x001fe2000c101104 */
[----:B------:R-:W-:Y:S05]  /*0910*/  EXIT ;  /* 0x000000000000794d */ /* 0x000fea0003800000 */
.L_x_0:
[----:B------:R-:W-:-:S00]  /*0920*/  BRA `(.L_x_0) ;  /* 0xfffffffc00fc7947 */ /* 0x000fc0000383ffff */
[----:B------:R-:W-:-:S00]  /*0930*/  NOP ;  /* 0x0000000000007918 */ /* 0x000fc00000000000 */
        /* <DEDUP_REMOVED lines=12> */
.L_x_1:


//--------------------- .nv.shared.reserved.0     --------------------------
	.section	.nv.shared.reserved.0,"aw",@nobits
	.weak		__nv_reservedSMEM_offset_0_alias
	.size		__nv_reservedSMEM_offset_0_alias, 0, 64
	.other		__nv_reservedSMEM_offset_0_alias,@"STO_CUDA_RESERVED_SHARED STV_DEFAULT"
__nv_reservedSMEM_offset_0_alias:
	.zero		0
	.zero		64


//--------------------- .nv.constant0._Z12searchKernelPKhiS0_Pb --------------------------
	.section	.nv.constant0._Z12searchKernelPKhiS0_Pb,"a",@progbits
	.sectionflags	@""
	.align	4
.nv.constant0._Z12searchKernelPKhiS0_Pb:
	.zero		928


//--------------------- SYMBOLS --------------------------

	.type		.nv.reservedSmem.offset0,@object
	.size		.nv.reservedSmem.offset0,0x4
